//
// Generated by NVIDIA NVVM Compiler
//
// Compiler Build ID: CL-36424714
// Cuda compilation tools, release 13.0, V13.0.88
// Based on NVVM 20.0.0
//

.version 9.0
.target sm_100
.address_size 64

	// .globl	_Z15countSortKernelPiS_ii

.visible .entry _Z15countSortKernelPiS_ii(
	.param .u64 .ptr .align 1 _Z15countSortKernelPiS_ii_param_0,
	.param .u64 .ptr .align 1 _Z15countSortKernelPiS_ii_param_1,
	.param .u32 _Z15countSortKernelPiS_ii_param_2,
	.param .u32 _Z15countSortKernelPiS_ii_param_3
)
{
	.reg .pred 	%p<12>;
	.reg .b32 	%r<211>;
	.reg .b64 	%rd<22>;

	ld.param.u64 	%rd10, [_Z15countSortKernelPiS_ii_param_0];
	ld.param.u64 	%rd9, [_Z15countSortKernelPiS_ii_param_1];
	ld.param.u32 	%r36, [_Z15countSortKernelPiS_ii_param_2];
	ld.param.u32 	%r37, [_Z15countSortKernelPiS_ii_param_3];
	cvta.to.global.u64 	%rd1, %rd10;
	mov.u32 	%r38, %tid.x;
	mov.u32 	%r39, %ctaid.x;
	mov.u32 	%r40, %ntid.x;
	mad.lo.s32 	%r1, %r39, %r40, %r38;
	setp.ge.s32 	%p1, %r1, %r36;
	@%p1 bra 	$L__BB0_19;
	setp.lt.s32 	%p2, %r36, 1;
	mov.b32 	%r209, -1;
	@%p2 bra 	$L__BB0_15;
	and.b32  	%r2, %r36, 15;
	setp.lt.u32 	%p3, %r36, 16;
	mov.b32 	%r201, 0;
	mov.u32 	%r208, %r201;
	@%p3 bra 	$L__BB0_5;
	and.b32  	%r201, %r36, 2147483632;
	neg.s32 	%r195, %r201;
	add.s64 	%rd20, %rd1, 32;
	mov.b32 	%r208, 0;
$L__BB0_4:
	.pragma "nounroll";
	ld.global.u32 	%r45, [%rd20+-32];
	not.b32 	%r46, %r45;
	shr.u32 	%r47, %r46, %r37;
	and.b32  	%r48, %r47, 1;
	add.s32 	%r49, %r48, %r208;
	ld.global.u32 	%r50, [%rd20+-28];
	not.b32 	%r51, %r50;
	shr.u32 	%r52, %r51, %r37;
	and.b32  	%r53, %r52, 1;
	add.s32 	%r54, %r53, %r49;
	ld.global.u32 	%r55, [%rd20+-24];
	not.b32 	%r56, %r55;
	shr.u32 	%r57, %r56, %r37;
	and.b32  	%r58, %r57, 1;
	add.s32 	%r59, %r58, %r54;
	ld.global.u32 	%r60, [%rd20+-20];
	not.b32 	%r61, %r60;
	shr.u32 	%r62, %r61, %r37;
	and.b32  	%r63, %r62, 1;
	add.s32 	%r64, %r63, %r59;
	ld.global.u32 	%r65, [%rd20+-16];
	not.b32 	%r66, %r65;
	shr.u32 	%r67, %r66, %r37;
	and.b32  	%r68, %r67, 1;
	add.s32 	%r69, %r68, %r64;
	ld.global.u32 	%r70, [%rd20+-12];
	not.b32 	%r71, %r70;
	shr.u32 	%r72, %r71, %r37;
	and.b32  	%r73, %r72, 1;
	add.s32 	%r74, %r73, %r69;
	ld.global.u32 	%r75, [%rd20+-8];
	not.b32 	%r76, %r75;
	shr.u32 	%r77, %r76, %r37;
	and.b32  	%r78, %r77, 1;
	add.s32 	%r79, %r78, %r74;
	ld.global.u32 	%r80, [%rd20+-4];
	not.b32 	%r81, %r80;
	shr.u32 	%r82, %r81, %r37;
	and.b32  	%r83, %r82, 1;
	add.s32 	%r84, %r83, %r79;
	ld.global.u32 	%r85, [%rd20];
	not.b32 	%r86, %r85;
	shr.u32 	%r87, %r86, %r37;
	and.b32  	%r88, %r87, 1;
	add.s32 	%r89, %r88, %r84;
	ld.global.u32 	%r90, [%rd20+4];
	not.b32 	%r91, %r90;
	shr.u32 	%r92, %r91, %r37;
	and.b32  	%r93, %r92, 1;
	add.s32 	%r94, %r93, %r89;
	ld.global.u32 	%r95, [%rd20+8];
	not.b32 	%r96, %r95;
	shr.u32 	%r97, %r96, %r37;
	and.b32  	%r98, %r97, 1;
	add.s32 	%r99, %r98, %r94;
	ld.global.u32 	%r100, [%rd20+12];
	not.b32 	%r101, %r100;
	shr.u32 	%r102, %r101, %r37;
	and.b32  	%r103, %r102, 1;
	add.s32 	%r104, %r103, %r99;
	ld.global.u32 	%r105, [%rd20+16];
	not.b32 	%r106, %r105;
	shr.u32 	%r107, %r106, %r37;
	and.b32  	%r108, %r107, 1;
	add.s32 	%r109, %r108, %r104;
	ld.global.u32 	%r110, [%rd20+20];
	not.b32 	%r111, %r110;
	shr.u32 	%r112, %r111, %r37;
	and.b32  	%r113, %r112, 1;
	add.s32 	%r114, %r113, %r109;
	ld.global.u32 	%r115, [%rd20+24];
	not.b32 	%r116, %r115;
	shr.u32 	%r117, %r116, %r37;
	and.b32  	%r118, %r117, 1;
	add.s32 	%r119, %r118, %r114;
	ld.global.u32 	%r120, [%rd20+28];
	not.b32 	%r121, %r120;
	shr.u32 	%r122, %r121, %r37;
	and.b32  	%r123, %r122, 1;
	add.s32 	%r208, %r123, %r119;
	add.s32 	%r195, %r195, 16;
	add.s64 	%rd20, %rd20, 64;
	setp.ne.s32 	%p4, %r195, 0;
	@%p4 bra 	$L__BB0_4;
$L__BB0_5:
	setp.eq.s32 	%p5, %r2, 0;
	@%p5 bra 	$L__BB0_14;
	and.b32  	%r12, %r36, 7;
	setp.lt.u32 	%p6, %r2, 8;
	@%p6 bra 	$L__BB0_8;
	mul.wide.u32 	%rd11, %r201, 4;
	add.s64 	%rd12, %rd1, %rd11;
	ld.global.u32 	%r125, [%rd12];
	not.b32 	%r126, %r125;
	shr.u32 	%r127, %r126, %r37;
	and.b32  	%r128, %r127, 1;
	add.s32 	%r129, %r128, %r208;
	ld.global.u32 	%r130, [%rd12+4];
	not.b32 	%r131, %r130;
	shr.u32 	%r132, %r131, %r37;
	and.b32  	%r133, %r132, 1;
	add.s32 	%r134, %r133, %r129;
	ld.global.u32 	%r135, [%rd12+8];
	not.b32 	%r136, %r135;
	shr.u32 	%r137, %r136, %r37;
	and.b32  	%r138, %r137, 1;
	add.s32 	%r139, %r138, %r134;
	ld.global.u32 	%r140, [%rd12+12];
	not.b32 	%r141, %r140;
	shr.u32 	%r142, %r141, %r37;
	and.b32  	%r143, %r142, 1;
	add.s32 	%r144, %r143, %r139;
	ld.global.u32 	%r145, [%rd12+16];
	not.b32 	%r146, %r145;
	shr.u32 	%r147, %r146, %r37;
	and.b32  	%r148, %r147, 1;
	add.s32 	%r149, %r148, %r144;
	ld.global.u32 	%r150, [%rd12+20];
	not.b32 	%r151, %r150;
	shr.u32 	%r152, %r151, %r37;
	and.b32  	%r153, %r152, 1;
	add.s32 	%r154, %r153, %r149;
	ld.global.u32 	%r155, [%rd12+24];
	not.b32 	%r156, %r155;
	shr.u32 	%r157, %r156, %r37;
	and.b32  	%r158, %r157, 1;
	add.s32 	%r159, %r158, %r154;
	ld.global.u32 	%r160, [%rd12+28];
	not.b32 	%r161, %r160;
	shr.u32 	%r162, %r161, %r37;
	and.b32  	%r163, %r162, 1;
	add.s32 	%r208, %r163, %r159;
	add.s32 	%r201, %r201, 8;
$L__BB0_8:
	setp.eq.s32 	%p7, %r12, 0;
	@%p7 bra 	$L__BB0_14;
	and.b32  	%r18, %r36, 3;
	setp.lt.u32 	%p8, %r12, 4;
	@%p8 bra 	$L__BB0_11;
	mul.wide.u32 	%rd13, %r201, 4;
	add.s64 	%rd14, %rd1, %rd13;
	ld.global.u32 	%r165, [%rd14];
	not.b32 	%r166, %r165;
	shr.u32 	%r167, %r166, %r37;
	and.b32  	%r168, %r167, 1;
	add.s32 	%r169, %r168, %r208;
	ld.global.u32 	%r170, [%rd14+4];
	not.b32 	%r171, %r170;
	shr.u32 	%r172, %r171, %r37;
	and.b32  	%r173, %r172, 1;
	add.s32 	%r174, %r173, %r169;
	ld.global.u32 	%r175, [%rd14+8];
	not.b32 	%r176, %r175;
	shr.u32 	%r177, %r176, %r37;
	and.b32  	%r178, %r177, 1;
	add.s32 	%r179, %r178, %r174;
	ld.global.u32 	%r180, [%rd14+12];
	not.b32 	%r181, %r180;
	shr.u32 	%r182, %r181, %r37;
	and.b32  	%r183, %r182, 1;
	add.s32 	%r208, %r183, %r179;
	add.s32 	%r201, %r201, 4;
$L__BB0_11:
	setp.eq.s32 	%p9, %r18, 0;
	@%p9 bra 	$L__BB0_14;
	mul.wide.u32 	%rd15, %r201, 4;
	add.s64 	%rd21, %rd1, %rd15;
	neg.s32 	%r206, %r18;
$L__BB0_13:
	.pragma "nounroll";
	ld.global.u32 	%r184, [%rd21];
	not.b32 	%r185, %r184;
	shr.u32 	%r186, %r185, %r37;
	and.b32  	%r187, %r186, 1;
	add.s32 	%r208, %r187, %r208;
	add.s64 	%rd21, %rd21, 4;
	add.s32 	%r206, %r206, 1;
	setp.ne.s32 	%p10, %r206, 0;
	@%p10 bra 	$L__BB0_13;
$L__BB0_14:
	add.s32 	%r209, %r208, -1;
$L__BB0_15:
	mul.wide.s32 	%rd16, %r1, 4;
	add.s64 	%rd8, %rd1, %rd16;
	ld.global.u32 	%r188, [%rd8];
	mov.b32 	%r189, 1;
	shl.b32 	%r190, %r189, %r37;
	and.b32  	%r32, %r188, %r190;
	setp.eq.s32 	%p11, %r32, 0;
	@%p11 bra 	$L__BB0_17;
	{ 
	.reg .pred 	%p1; 
	setp.ne.u32 	%p1, %r32, 0; 
	bar.red.popc.u32 	%r191, 0, %p1; 
	}
	add.s32 	%r210, %r209, %r191;
	bra.uni 	$L__BB0_18;
$L__BB0_17:
	mov.b32 	%r192, 0;
	{ 
	.reg .pred 	%p1; 
	setp.ne.u32 	%p1, %r192, 0; 
	bar.red.popc.u32 	%r193, 0, %p1; 
	}
	sub.s32 	%r210, %r1, %r193;
$L__BB0_18:
	ld.global.u32 	%r194, [%rd8];
	cvta.to.global.u64 	%rd17, %rd9;
	mul.wide.s32 	%rd18, %r210, 4;
	add.s64 	%rd19, %rd17, %rd18;
	st.global.u32 	[%rd19], %r194;
$L__BB0_19:
	ret;

}


// ===== COMPILED SASS (sm_100) =====

	.target	sm_100

	.elftype	@"ET_EXEC"


//--------------------- .note.nv.tkinfo           --------------------------
	.section	.note.nv.tkinfo,"",@"SHT_NOTE"
	.sectionflags	@"SHF_NOTE_NV_TKINFO"
	.tkinfo
        /*0018*/ 	.word	0x00000002
        /*0030*/ 	.string	""
        /*0030*/ 	.string	"ptxas"
        /*0030*/ 	.string	"Cuda compilation tools, release 13.0, V13.0.88"
        /*0030*/ 	.string	"Build cuda_13.0.r13.0/compiler.36424714_0"
        /*0030*/ 	.string	"-arch sm_100 -m 64 "



//--------------------- .note.nv.cuinfo           --------------------------
	.section	.note.nv.cuinfo,"",@"SHT_NOTE"
	.sectionflags	@"SHF_NOTE_NV_CUINFO"
        /*0018*/ 	.short	0x0002
        /*001a*/ 	.short	0x0064
        /*001c*/ 	.short	0x0082
	.zero		2


//--------------------- .nv.info                  --------------------------
	.section	.nv.info,"",@"SHT_CUDA_INFO"
	.align	4


	//----- nvinfo : EIATTR_REGCOUNT
	.align		4
        /*0000*/ 	.byte	0x04, 0x2f
        /*0002*/ 	.short	(.L_1 - .L_0)
	.align		4
.L_0:
        /*0004*/ 	.word	index@(_Z15countSortKernelPiS_ii)
        /*0008*/ 	.word	0x0000001b


	//----- nvinfo : EIATTR_FRAME_SIZE
	.align		4
.L_1:
        /*000c*/ 	.byte	0x04, 0x11
        /*000e*/ 	.short	(.L_3 - .L_2)
	.align		4
.L_2:
        /*0010*/ 	.word	index@(_Z15countSortKernelPiS_ii)
        /*0014*/ 	.word	0x00000000


	//----- nvinfo : EIATTR_MIN_STACK_SIZE
	.align		4
.L_3:
        /*0018*/ 	.byte	0x04, 0x12
        /*001a*/ 	.short	(.L_5 - .L_4)
	.align		4
.L_4:
        /*001c*/ 	.word	index@(_Z15countSortKernelPiS_ii)
        /*0020*/ 	.word	0x00000000
.L_5:


//--------------------- .nv.compat                --------------------------
	.section	.nv.compat,"",@"SHT_CUDA_COMPAT_INFO"
	.align	4
        /*0000*/ 	.byte	0x02, 0x09, 0x00, 0x00, 0x02, 0x02, 0x01, 0x00, 0x02, 0x05, 0x05, 0x00, 0x03, 0x07, 0x01, 0x01
        /*0010*/ 	.byte	0x02, 0x03, 0x00, 0x00, 0x02, 0x06, 0x01, 0x00, 0x04, 0x0b, 0x08, 0x00, 0x09, 0x00, 0x00, 0x00
        /*0020*/ 	.byte	0x00, 0x00, 0x00, 0x00


//--------------------- .nv.info._Z15countSortKernelPiS_ii --------------------------
	.section	.nv.info._Z15countSortKernelPiS_ii,"",@"SHT_CUDA_INFO"
	.sectionflags	@""
	.align	4


	//----- nvinfo : EIATTR_CUDA_API_VERSION
	.align		4
        /*0000*/ 	.byte	0x04, 0x37
        /*0002*/ 	.short	(.L_7 - .L_6)
.L_6:
        /*0004*/ 	.word	0x00000082


	//----- nvinfo : EIATTR_KPARAM_INFO
	.align		4
.L_7:
        /*0008*/ 	.byte	0x04, 0x17
        /*000a*/ 	.short	(.L_9 - .L_8)
.L_8:
        /*000c*/ 	.word	0x00000000
        /*0010*/ 	.short	0x0003
        /*0012*/ 	.short	0x0014
        /*0014*/ 	.byte	0x00, 0xf0, 0x11, 0x00


	//----- nvinfo : EIATTR_KPARAM_INFO
	.align		4
.L_9:
        /*0018*/ 	.byte	0x04, 0x17
        /*001a*/ 	.short	(.L_11 - .L_10)
.L_10:
        /*001c*/ 	.word	0x00000000
        /*0020*/ 	.short	0x0002
        /*0022*/ 	.short	0x0010
        /*0024*/ 	.byte	0x00, 0xf0, 0x11, 0x00


	//----- nvinfo : EIATTR_KPARAM_INFO
	.align		4
.L_11:
        /*0028*/ 	.byte	0x04, 0x17
        /*002a*/ 	.short	(.L_13 - .L_12)
.L_12:
        /*002c*/ 	.word	0x00000000
        /*0030*/ 	.short	0x0001
        /*0032*/ 	.short	0x0008
        /*0034*/ 	.byte	0x00, 0xf5, 0x21, 0x00


	//----- nvinfo : EIATTR_KPARAM_INFO
	.align		4
.L_13:
        /*0038*/ 	.byte	0x04, 0x17
        /*003a*/ 	.short	(.L_15 - .L_14)
.L_14:
        /*003c*/ 	.word	0x00000000
        /*0040*/ 	.short	0x0000
        /*0042*/ 	.short	0x0000
        /*0044*/ 	.byte	0x00, 0xf5, 0x21, 0x00


	//----- nvinfo : EIATTR_SPARSE_MMA_MASK
	.align		4
.L_15:
        /*0048*/ 	.byte	0x03, 0x50
        /*004a*/ 	.short	0x0000


	//----- nvinfo : EIATTR_MAXREG_COUNT
	.align		4
        /*004c*/ 	.byte	0x03, 0x1b
        /*004e*/ 	.short	0x00ff


	//----- nvinfo : EIATTR_NUM_BARRIERS
	.align		4
        /*0050*/ 	.byte	0x02, 0x4c
        /*0052*/ 	.byte	0x01
	.zero		1


	//----- nvinfo : EIATTR_MERCURY_ISA_VERSION
	.align		4
        /*0054*/ 	.byte	0x03, 0x5f
        /*0056*/ 	.short	0x0101


	//----- nvinfo : EIATTR_VRC_CTA_INIT_COUNT
	.align		4
        /*0058*/ 	.byte	0x02, 0x4a
	.zero		1
	.zero		1


	//----- nvinfo : EIATTR_EXIT_INSTR_OFFSETS
	.align		4
        /*005c*/ 	.byte	0x04, 0x1c
        /*005e*/ 	.short	(.L_17 - .L_16)


	//   ....[0]....
.L_16:
        /*0060*/ 	.word	0x00000070


	//   ....[1]....
        /*0064*/ 	.word	0x00000d60


	//----- nvinfo : EIATTR_CBANK_PARAM_SIZE
	.align		4
.L_17:
        /*0068*/ 	.byte	0x03, 0x19
        /*006a*/ 	.short	0x0018


	//----- nvinfo : EIATTR_PARAM_CBANK
	.align		4
        /*006c*/ 	.byte	0x04, 0x0a
        /*006e*/ 	.short	(.L_19 - .L_18)
	.align		4
.L_18:
        /*0070*/ 	.word	index@(.nv.constant0._Z15countSortKernelPiS_ii)
        /*0074*/ 	.short	0x0380
        /*0076*/ 	.short	0x0018


	//----- nvinfo : EIATTR_SW_WAR
	.align		4
.L_19:
        /*0078*/ 	.byte	0x04, 0x36
        /*007a*/ 	.short	(.L_21 - .L_20)
.L_20:
        /*007c*/ 	.word	0x00000008
.L_21:


//--------------------- .nv.callgraph             --------------------------
	.section	.nv.callgraph,"",@"SHT_CUDA_CALLGRAPH"
	.align	4
	.sectionentsize	8
	.align		4
        /*0000*/ 	.word	0x00000000
	.align		4
        /*0004*/ 	.word	0xffffffff
	.align		4
        /*0008*/ 	.word	0x00000000
	.align		4
        /*000c*/ 	.word	0xfffffffe
	.align		4
        /*0010*/ 	.word	0x00000000
	.align		4
        /*0014*/ 	.word	0xfffffffd
	.align		4
        /*0018*/ 	.word	0x00000000
	.align		4
        /*001c*/ 	.word	0xfffffffc


//--------------------- .text._Z15countSortKernelPiS_ii --------------------------
	.section	.text._Z15countSortKernelPiS_ii,"ax",@progbits
	.align	128
        .global         _Z15countSortKernelPiS_ii
        .type           _Z15countSortKernelPiS_ii,@function
        .size           _Z15countSortKernelPiS_ii,(.L_x_8 - _Z15countSortKernelPiS_ii)
        .other          _Z15countSortKernelPiS_ii,@"STO_CUDA_ENTRY STV_DEFAULT"
_Z15countSortKernelPiS_ii:
.text._Z15countSortKernelPiS_ii:
[----:B------:R-:W-:Y:S01]  /*0000*/  LDC R1, c[0x0][0x37c] ;  /* 0x0000df00ff017b82 */ /* 0x000fe20000000800 */
[----:B------:R-:W0:Y:S07]  /*0010*/  S2R R0, SR_TID.X ;  /* 0x0000000000007919 */ /* 0x000e2e0000002100 */
[----:B------:R-:W0:Y:S01]  /*0020*/  S2UR UR4, SR_CTAID.X ;  /* 0x00000000000479c3 */ /* 0x000e220000002500 */
[----:B------:R-:W1:Y:S07]  /*0030*/  LDCU UR9, c[0x0][0x390] ;  /* 0x00007200ff0977ac */ /* 0x000e6e0008000800 */
[----:B------:R-:W0:Y:S02]  /*0040*/  LDC R3, c[0x0][0x360] ;  /* 0x0000d800ff037b82 */ /* 0x000e240000000800 */
[----:B0-----:R-:W-:-:S05]  /*0050*/  IMAD R0, R3, UR4, R0 ;  /* 0x0000000403007c24 */ /* 0x001fca000f8e0200 */
[----:B-1----:R-:W-:-:S13]  /*0060*/  ISETP.GE.AND P0, PT, R0, UR9, PT ;  /* 0x0000000900007c0c */ /* 0x002fda000bf06270 */
[----:B------:R-:W-:Y:S05]  /*0070*/  @P0 EXIT ;  /* 0x000000000000094d */ /* 0x000fea0003800000 */
[----:B------:R-:W-:Y:S01]  /*0080*/  UISETP.GE.AND UP0, UPT, UR9, 0x1, UPT ;  /* 0x000000010900788c */ /* 0x000fe2000bf06270 */
[----:B------:R-:W-:Y:S01]  /*0090*/  IMAD.MOV.U32 R6, RZ, RZ, -0x1 ;  /* 0xffffffffff067424 */ /* 0x000fe200078e00ff */
[----:B------:R-:W0:Y:S07]  /*00a0*/  LDCU.64 UR10, c[0x0][0x358] ;  /* 0x00006b00ff0a77ac */ /* 0x000e2e0008000a00 */
[----:B------:R-:W-:Y:S05]  /*00b0*/  BRA.U !UP0, `(.L_x_0) ;  /* 0x0000000908d87547 */ /* 0x000fea000b800000 */
[----:B------:R-:W-:Y:S01]  /*00c0*/  UISETP.GE.U32.AND UP1, UPT, UR9, 0x10, UPT ;  /* 0x000000100900788c */ /* 0x000fe2000bf26070 */
[----:B------:R-:W-:Y:S01]  /*00d0*/  CS2R R4, SRZ ;  /* 0x0000000000047805 */ /* 0x000fe2000001ff00 */
[----:B------:R-:W-:-:S04]  /*00e0*/  ULOP3.LUT UR6, UR9, 0xf, URZ, 0xc0, !UPT ;  /* 0x0000000f09067892 */ /* 0x000fc8000f8ec0ff */
[----:B------:R-:W-:-:S03]  /*00f0*/  UISETP.NE.AND UP0, UPT, UR6, URZ, UPT ;  /* 0x000000ff0600728c */ /* 0x000fc6000bf05270 */
[----:B------:R-:W-:Y:S08]  /*0100*/  BRA.U !UP1, `(.L_x_1) ;  /* 0x00000005095c7547 */ /* 0x000ff0000b800000 */
[----:B------:R-:W1:Y:S01]  /*0110*/  LDCU.64 UR4, c[0x0][0x380] ;  /* 0x00007000ff0477ac */ /* 0x000e620008000a00 */
[----:B------:R-:W2:Y:S01]  /*0120*/  LDC R7, c[0x0][0x394] ;  /* 0x0000e500ff077b82 */ /* 0x000ea20000000800 */
[----:B------:R-:W-:Y:S01]  /*0130*/  IMAD.MOV.U32 R4, RZ, RZ, RZ ;  /* 0x000000ffff047224 */ /* 0x000fe200078e00ff */
[----:B------:R-:W-:-:S04]  /*0140*/  ULOP3.LUT UR7, UR9, 0x7ffffff0, URZ, 0xc0, !UPT ;  /* 0x7ffffff009077892 */ /* 0x000fc8000f8ec0ff */
[----:B------:R-:W-:Y:S02]  /*0150*/  UIADD3 UR8, UPT, UPT, -UR7, URZ, URZ ;  /* 0x000000ff07087290 */ /* 0x000fe4000fffe1ff */
[----:B------:R-:W-:Y:S01]  /*0160*/  IMAD.U32 R5, RZ, RZ, UR7 ;  /* 0x00000007ff057e24 */ /* 0x000fe2000f8e00ff */
[----:B-1----:R-:W-:-:S04]  /*0170*/  UIADD3 UR4, UP1, UPT, UR4, 0x20, URZ ;  /* 0x0000002004047890 */ /* 0x002fc8000ff3e0ff */
[----:B------:R-:W-:Y:S02]  /*0180*/  UIADD3.X UR5, UPT, UPT, URZ, UR5, URZ, UP1, !UPT ;  /* 0x00000005ff057290 */ /* 0x000fe40008ffe4ff */
[----:B------:R-:W-:-:S04]  /*0190*/  IMAD.U32 R2, RZ, RZ, UR4 ;  /* 0x00000004ff027e24 */ /* 0x000fc8000f8e00ff */
[----:B------:R-:W-:-:S07]  /*01a0*/  IMAD.U32 R3, RZ, RZ, UR5 ;  /* 0x00000005ff037e24 */ /* 0x000fce000f8e00ff */
.L_x_2:
[----:B0-----:R-:W3:Y:S04]  /*01b0*/  LDG.E R19, desc[UR10][R2.64+-0x20] ;  /* 0xffffe00a02137981 */ /* 0x001ee8000c1e1900 */
[----:B------:R-:W4:Y:S04]  /*01c0*/  LDG.E R21, desc[UR10][R2.64+-0x1c] ;  /* 0xffffe40a02157981 */ /* 0x000f28000c1e1900 */
[----:B------:R-:W5:Y:S04]  /*01d0*/  LDG.E R23, desc[UR10][R2.64+-0x18] ;  /* 0xffffe80a02177981 */ /* 0x000f68000c1e1900 */
        /* <DEDUP_REMOVED lines=12> */
[----:B------:R0:W5:Y:S01]  /*02a0*/  LDG.E R6, desc[UR10][R2.64+0x1c] ;  /* 0x00001c0a02067981 */ /* 0x000162000c1e1900 */
[----:B------:R-:W-:-:S04]  /*02b0*/  UIADD3 UR8, UPT, UPT, UR8, 0x10, URZ ;  /* 0x0000001008087890 */ /* 0x000fc8000fffe0ff */
[----:B------:R-:W-:Y:S01]  /*02c0*/  UISETP.NE.AND UP1, UPT, UR8, URZ, UPT ;  /* 0x000000ff0800728c */ /* 0x000fe2000bf25270 */
[----:B0-----:R-:W-:-:S05]  /*02d0*/  IADD3 R2, P0, PT, R2, 0x40, RZ ;  /* 0x0000004002027810 */ /* 0x001fca0007f1e0ff */
[----:B------:R-:W-:Y:S01]  /*02e0*/  IMAD.X R3, RZ, RZ, R3, P0 ;  /* 0x000000ffff037224 */ /* 0x000fe200000e0603 */
[----:B---3--:R-:W-:Y:S02]  /*02f0*/  LOP3.LUT R20, RZ, R19, RZ, 0x33, !PT ;  /* 0x00000013ff147212 */ /* 0x008fe400078e33ff */
[----:B----4-:R-:W-:Y:S02]  /*0300*/  LOP3.LUT R22, RZ, R21, RZ, 0x33, !PT ;  /* 0x00000015ff167212 */ /* 0x010fe400078e33ff */
[-C--:B--2---:R-:W-:Y:S02]  /*0310*/  SHF.R.U32.HI R20, RZ, R7.reuse, R20 ;  /* 0x00000007ff147219 */ /* 0x084fe40000011614 */
[----:B------:R-:W-:Y:S02]  /*0320*/  SHF.R.U32.HI R22, RZ, R7, R22 ;  /* 0x00000007ff167219 */ /* 0x000fe40000011616 */
[----:B------:R-:W-:Y:S02]  /*0330*/  LOP3.LUT R19, R20, 0x1, RZ, 0xc0, !PT ;  /* 0x0000000114137812 */ /* 0x000fe400078ec0ff */
[----:B------:R-:W-:-:S02]  /*0340*/  LOP3.LUT R22, R22, 0x1, RZ, 0xc0, !PT ;  /* 0x0000000116167812 */ /* 0x000fc400078ec0ff */
[----:B-----5:R-:W-:Y:S02]  /*0350*/  LOP3.LUT R20, RZ, R23, RZ, 0x33, !PT ;  /* 0x00000017ff147212 */ /* 0x020fe400078e33ff */
[----:B------:R-:W-:Y:S02]  /*0360*/  LOP3.LUT R24, RZ, R24, RZ, 0x33, !PT ;  /* 0x00000018ff187212 */ /* 0x000fe400078e33ff */
[----:B------:R-:W-:Y:S02]  /*0370*/  IADD3 R19, PT, PT, R22, R19, R4 ;  /* 0x0000001316137210 */ /* 0x000fe40007ffe004 */
[-C--:B------:R-:W-:Y:S02]  /*0380*/  SHF.R.U32.HI R20, RZ, R7.reuse, R20 ;  /* 0x00000007ff147219 */ /* 0x080fe40000011614 */
[----:B------:R-:W-:Y:S02]  /*0390*/  SHF.R.U32.HI R24, RZ, R7, R24 ;  /* 0x00000007ff187219 */ /* 0x000fe40000011618 */
[----:B------:R-:W-:-:S02]  /*03a0*/  LOP3.LUT R18, RZ, R18, RZ, 0x33, !PT ;  /* 0x00000012ff127212 */ /* 0x000fc400078e33ff */
[----:B------:R-:W-:Y:S02]  /*03b0*/  LOP3.LUT R4, RZ, R17, RZ, 0x33, !PT ;  /* 0x00000011ff047212 */ /* 0x000fe400078e33ff */
[----:B------:R-:W-:Y:S02]  /*03c0*/  LOP3.LUT R20, R20, 0x1, RZ, 0xc0, !PT ;  /* 0x0000000114147812 */ /* 0x000fe400078ec0ff */
[----:B------:R-:W-:Y:S02]  /*03d0*/  LOP3.LUT R24, R24, 0x1, RZ, 0xc0, !PT ;  /* 0x0000000118187812 */ /* 0x000fe400078ec0ff */
[-C--:B------:R-:W-:Y:S02]  /*03e0*/  SHF.R.U32.HI R18, RZ, R7.reuse, R18 ;  /* 0x00000007ff127219 */ /* 0x080fe40000011612 */
[----:B------:R-:W-:Y:S02]  /*03f0*/  SHF.R.U32.HI R4, RZ, R7, R4 ;  /* 0x00000007ff047219 */ /* 0x000fe40000011604 */
[----:B------:R-:W-:-:S02]  /*0400*/  IADD3 R19, PT, PT, R24, R20, R19 ;  /* 0x0000001418137210 */ /* 0x000fc40007ffe013 */
[----:B------:R-:W-:Y:S02]  /*0410*/  LOP3.LUT R18, R18, 0x1, RZ, 0xc0, !PT ;  /* 0x0000000112127812 */ /* 0x000fe400078ec0ff */
[----:B------:R-:W-:Y:S02]  /*0420*/  LOP3.LUT R4, R4, 0x1, RZ, 0xc0, !PT ;  /* 0x0000000104047812 */ /* 0x000fe400078ec0ff */
[----:B------:R-:W-:Y:S02]  /*0430*/  LOP3.LUT R16, RZ, R16, RZ, 0x33, !PT ;  /* 0x00000010ff107212 */ /* 0x000fe400078e33ff */
[----:B------:R-:W-:Y:S02]  /*0440*/  LOP3.LUT R20, RZ, R13, RZ, 0x33, !PT ;  /* 0x0000000dff147212 */ /* 0x000fe400078e33ff */
[----:B------:R-:W-:Y:S02]  /*0450*/  IADD3 R4, PT, PT, R4, R18, R19 ;  /* 0x0000001204047210 */ /* 0x000fe40007ffe013 */
[----:B------:R-:W-:-:S02]  /*0460*/  SHF.R.U32.HI R16, RZ, R7, R16 ;  /* 0x00000007ff107219 */ /* 0x000fc40000011610 */
[----:B------:R-:W-:Y:S02]  /*0470*/  SHF.R.U32.HI R20, RZ, R7, R20 ;  /* 0x00000007ff147219 */ /* 0x000fe40000011614 */
[----:B------:R-:W-:Y:S02]  /*0480*/  LOP3.LUT R18, RZ, R15, RZ, 0x33, !PT ;  /* 0x0000000fff127212 */ /* 0x000fe400078e33ff */
[----:B------:R-:W-:Y:S02]  /*0490*/  LOP3.LUT R14, RZ, R14, RZ, 0x33, !PT ;  /* 0x0000000eff0e7212 */ /* 0x000fe400078e33ff */
[----:B------:R-:W-:Y:S02]  /*04a0*/  LOP3.LUT R13, R16, 0x1, RZ, 0xc0, !PT ;  /* 0x00000001100d7812 */ /* 0x000fe400078ec0ff */
[----:B------:R-:W-:Y:S02]  /*04b0*/  LOP3.LUT R20, R20, 0x1, RZ, 0xc0, !PT ;  /* 0x0000000114147812 */ /* 0x000fe400078ec0ff */
[----:B------:R-:W-:-:S02]  /*04c0*/  SHF.R.U32.HI R18, RZ, R7, R18 ;  /* 0x00000007ff127219 */ /* 0x000fc40000011612 */
[----:B------:R-:W-:Y:S02]  /*04d0*/  SHF.R.U32.HI R14, RZ, R7, R14 ;  /* 0x00000007ff0e7219 */ /* 0x000fe4000001160e */
[----:B------:R-:W-:Y:S02]  /*04e0*/  IADD3 R4, PT, PT, R20, R13, R4 ;  /* 0x0000000d14047210 */ /* 0x000fe40007ffe004 */
[----:B------:R-:W-:Y:S02]  /*04f0*/  LOP3.LUT R13, R18, 0x1, RZ, 0xc0, !PT ;  /* 0x00000001120d7812 */ /* 0x000fe400078ec0ff */
[----:B------:R-:W-:Y:S02]  /*0500*/  LOP3.LUT R14, R14, 0x1, RZ, 0xc0, !PT ;  /* 0x000000010e0e7812 */ /* 0x000fe400078ec0ff */
[----:B------:R-:W-:Y:S02]  /*0510*/  LOP3.LUT R12, RZ, R12, RZ, 0x33, !PT ;  /* 0x0000000cff0c7212 */ /* 0x000fe400078e33ff */
[----:B------:R-:W-:-:S02]  /*0520*/  LOP3.LUT R16, RZ, R9, RZ, 0x33, !PT ;  /* 0x00000009ff107212 */ /* 0x000fc400078e33ff */
[----:B------:R-:W-:Y:S02]  /*0530*/  IADD3 R4, PT, PT, R14, R13, R4 ;  /* 0x0000000d0e047210 */ /* 0x000fe40007ffe004 */
[-C--:B------:R-:W-:Y:S02]  /*0540*/  SHF.R.U32.HI R12, RZ, R7.reuse, R12 ;  /* 0x00000007ff0c7219 */ /* 0x080fe4000001160c */
[----:B------:R-:W-:Y:S02]  /*0550*/  SHF.R.U32.HI R16, RZ, R7, R16 ;  /* 0x00000007ff107219 */ /* 0x000fe40000011610 */
[----:B------:R-:W-:Y:S02]  /*0560*/  LOP3.LUT R14, RZ, R11, RZ, 0x33, !PT ;  /* 0x0000000bff0e7212 */ /* 0x000fe400078e33ff */
[----:B------:R-:W-:Y:S02]  /*0570*/  LOP3.LUT R10, RZ, R10, RZ, 0x33, !PT ;  /* 0x0000000aff0a7212 */ /* 0x000fe400078e33ff */
[----:B------:R-:W-:-:S02]  /*0580*/  LOP3.LUT R9, R12, 0x1, RZ, 0xc0, !PT ;  /* 0x000000010c097812 */ /* 0x000fc400078ec0ff */
[----:B------:R-:W-:Y:S02]  /*0590*/  LOP3.LUT R16, R16, 0x1, RZ, 0xc0, !PT ;  /* 0x0000000110107812 */ /* 0x000fe400078ec0ff */
[-C--:B------:R-:W-:Y:S02]  /*05a0*/  SHF.R.U32.HI R14, RZ, R7.reuse, R14 ;  /* 0x00000007ff0e7219 */ /* 0x080fe4000001160e */
[----:B------:R-:W-:Y:S02]  /*05b0*/  SHF.R.U32.HI R10, RZ, R7, R10 ;  /* 0x00000007ff0a7219 */ /* 0x000fe4000001160a */
[----:B------:R-:W-:Y:S02]  /*05c0*/  LOP3.LUT R8, RZ, R8, RZ, 0x33, !PT ;  /* 0x00000008ff087212 */ /* 0x000fe400078e33ff */
[----:B------:R-:W-:Y:S02]  /*05d0*/  LOP3.LUT R6, RZ, R6, RZ, 0x33, !PT ;  /* 0x00000006ff067212 */ /* 0x000fe400078e33ff */
[----:B------:R-:W-:-:S02]  /*05e0*/  IADD3 R4, PT, PT, R16, R9, R4 ;  /* 0x0000000910047210 */ /* 0x000fc40007ffe004 */
[----:B------:R-:W-:Y:S02]  /*05f0*/  LOP3.LUT R9, R14, 0x1, RZ, 0xc0, !PT ;  /* 0x000000010e097812 */ /* 0x000fe400078ec0ff */
[----:B------:R-:W-:Y:S02]  /*0600*/  LOP3.LUT R10, R10, 0x1, RZ, 0xc0, !PT ;  /* 0x000000010a0a7812 */ /* 0x000fe400078ec0ff */
[-C--:B------:R-:W-:Y:S02]  /*0610*/  SHF.R.U32.HI R8, RZ, R7.reuse, R8 ;  /* 0x00000007ff087219 */ /* 0x080fe40000011608 */
[----:B------:R-:W-:Y:S02]  /*0620*/  SHF.R.U32.HI R6, RZ, R7, R6 ;  /* 0x00000007ff067219 */ /* 0x000fe40000011606 */
[----:B------:R-:W-:Y:S02]  /*0630*/  IADD3 R4, PT, PT, R10, R9, R4 ;  /* 0x000000090a047210 */ /* 0x000fe40007ffe004 */
[----:B------:R-:W-:-:S02]  /*0640*/  LOP3.LUT R9, R8, 0x1, RZ, 0xc0, !PT ;  /* 0x0000000108097812 */ /* 0x000fc400078ec0ff */
[----:B------:R-:W-:-:S04]  /*0650*/  LOP3.LUT R6, R6, 0x1, RZ, 0xc0, !PT ;  /* 0x0000000106067812 */ /* 0x000fc800078ec0ff */
[----:B------:R-:W-:Y:S01]  /*0660*/  IADD3 R4, PT, PT, R6, R9, R4 ;  /* 0x0000000906047210 */ /* 0x000fe20007ffe004 */
[----:B------:R-:W-:Y:S06]  /*0670*/  BRA.U UP1, `(.L_x_2) ;  /* 0xfffffff901cc7547 */ /* 0x000fec000b83ffff */
.L_x_1:
[----:B------:R-:W-:Y:S05]  /*0680*/  BRA.U !UP0, `(.L_x_3) ;  /* 0x0000000508607547 */ /* 0x000fea000b800000 */
[----:B------:R-:W-:Y:S02]  /*0690*/  UISETP.GE.U32.AND UP0, UPT, UR6, 0x8, UPT ;  /* 0x000000080600788c */ /* 0x000fe4000bf06070 */
[----:B------:R-:W-:-:S04]  /*06a0*/  ULOP3.LUT UR5, UR9, 0x7, URZ, 0xc0, !UPT ;  /* 0x0000000709057892 */ /* 0x000fc8000f8ec0ff */
[----:B------:R-:W-:-:S03]  /*06b0*/  UISETP.NE.AND UP1, UPT, UR5, URZ, UPT ;  /* 0x000000ff0500728c */ /* 0x000fc6000bf25270 */
[----:B------:R-:W-:Y:S08]  /*06c0*/  BRA.U !UP0, `(.L_x_4) ;  /* 0x0000000108a07547 */ /* 0x000ff0000b800000 */
[----:B------:R-:W1:Y:S08]  /*06d0*/  LDC.64 R6, c[0x0][0x380] ;  /* 0x0000e000ff067b82 */ /* 0x000e700000000a00 */
[----:B------:R-:W2:Y:S01]  /*06e0*/  LDC R2, c[0x0][0x394] ;  /* 0x0000e500ff027b82 */ /* 0x000ea20000000800 */
[----:B-1----:R-:W-:-:S05]  /*06f0*/  IMAD.WIDE.U32 R6, R5, 0x4, R6 ;  /* 0x0000000405067825 */ /* 0x002fca00078e0006 */
[----:B0-----:R-:W3:Y:S04]  /*0700*/  LDG.E R8, desc[UR10][R6.64] ;  /* 0x0000000a06087981 */ /* 0x001ee8000c1e1900 */
[----:B------:R-:W4:Y:S04]  /*0710*/  LDG.E R10, desc[UR10][R6.64+0x4] ;  /* 0x0000040a060a7981 */ /* 0x000f28000c1e1900 */
[----:B------:R-:W5:Y:S04]  /*0720*/  LDG.E R12, desc[UR10][R6.64+0x8] ;  /* 0x0000080a060c7981 */ /* 0x000f68000c1e1900 */
[----:B------:R-:W5:Y:S04]  /*0730*/  LDG.E R14, desc[UR10][R6.64+0xc] ;  /* 0x00000c0a060e7981 */ /* 0x000f68000c1e1900 */
[----:B------:R-:W5:Y:S04]  /*0740*/  LDG.E R16, desc[UR10][R6.64+0x10] ;  /* 0x0000100a06107981 */ /* 0x000f68000c1e1900 */
[----:B------:R-:W5:Y:S04]  /*0750*/  LDG.E R17, desc[UR10][R6.64+0x14] ;  /* 0x0000140a06117981 */ /* 0x000f68000c1e1900 */
[----:B------:R-:W5:Y:S04]  /*0760*/  LDG.E R3, desc[UR10][R6.64+0x18] ;  /* 0x0000180a06037981 */ /* 0x000f68000c1e1900 */
[----:B------:R0:W5:Y:S01]  /*0770*/  LDG.E R18, desc[UR10][R6.64+0x1c] ;  /* 0x00001c0a06127981 */ /* 0x000162000c1e1900 */
[----:B------:R-:W-:Y:S01]  /*0780*/  VIADD R5, R5, 0x8 ;  /* 0x0000000805057836 */ /* 0x000fe20000000000 */
[----:B---3--:R-:W-:-:S02]  /*0790*/  LOP3.LUT R9, RZ, R8, RZ, 0x33, !PT ;  /* 0x00000008ff097212 */ /* 0x008fc400078e33ff */
[----:B----4-:R-:W-:Y:S02]  /*07a0*/  LOP3.LUT R11, RZ, R10, RZ, 0x33, !PT ;  /* 0x0000000aff0b7212 */ /* 0x010fe400078e33ff */
[-C--:B--2---:R-:W-:Y:S02]  /*07b0*/  SHF.R.U32.HI R9, RZ, R2.reuse, R9 ;  /* 0x00000002ff097219 */ /* 0x084fe40000011609 */
[----:B------:R-:W-:Y:S02]  /*07c0*/  SHF.R.U32.HI R11, RZ, R2, R11 ;  /* 0x00000002ff0b7219 */ /* 0x000fe4000001160b */
[----:B-----5:R-:W-:Y:S02]  /*07d0*/  LOP3.LUT R13, RZ, R12, RZ, 0x33, !PT ;  /* 0x0000000cff0d7212 */ /* 0x020fe400078e33ff */
[----:B------:R-:W-:Y:S02]  /*07e0*/  LOP3.LUT R15, RZ, R14, RZ, 0x33, !PT ;  /* 0x0000000eff0f7212 */ /* 0x000fe400078e33ff */
[----:B------:R-:W-:-:S02]  /*07f0*/  LOP3.LUT R9, R9, 0x1, RZ, 0xc0, !PT ;  /* 0x0000000109097812 */ /* 0x000fc400078ec0ff */
[----:B------:R-:W-:Y:S02]  /*0800*/  LOP3.LUT R11, R11, 0x1, RZ, 0xc0, !PT ;  /* 0x000000010b0b7812 */ /* 0x000fe400078ec0ff */
[-C--:B------:R-:W-:Y:S02]  /*0810*/  SHF.R.U32.HI R13, RZ, R2.reuse, R13 ;  /* 0x00000002ff0d7219 */ /* 0x080fe4000001160d */
[----:B------:R-:W-:Y:S02]  /*0820*/  SHF.R.U32.HI R15, RZ, R2, R15 ;  /* 0x00000002ff0f7219 */ /* 0x000fe4000001160f */
[----:B------:R-:W-:Y:S02]  /*0830*/  IADD3 R9, PT, PT, R11, R9, R4 ;  /* 0x000000090b097210 */ /* 0x000fe40007ffe004 */
[----:B------:R-:W-:Y:S02]  /*0840*/  LOP3.LUT R4, R13, 0x1, RZ, 0xc0, !PT ;  /* 0x000000010d047812 */ /* 0x000fe400078ec0ff */
[----:B------:R-:W-:-:S02]  /*0850*/  LOP3.LUT R15, R15, 0x1, RZ, 0xc0, !PT ;  /* 0x000000010f0f7812 */ /* 0x000fc400078ec0ff */
[----:B0-----:R-:W-:Y:S02]  /*0860*/  LOP3.LUT R7, RZ, R16, RZ, 0x33, !PT ;  /* 0x00000010ff077212 */ /* 0x001fe400078e33ff */
[----:B------:R-:W-:Y:S02]  /*0870*/  LOP3.LUT R17, RZ, R17, RZ, 0x33, !PT ;  /* 0x00000011ff117212 */ /* 0x000fe400078e33ff */
[----:B------:R-:W-:Y:S02]  /*0880*/  IADD3 R4, PT, PT, R15, R4, R9 ;  /* 0x000000040f047210 */ /* 0x000fe40007ffe009 */
[----:B------:R-:W-:Y:S02]  /*0890*/  LOP3.LUT R3, RZ, R3, RZ, 0x33, !PT ;  /* 0x00000003ff037212 */ /* 0x000fe400078e33ff */
[----:B------:R-:W-:Y:S02]  /*08a0*/  LOP3.LUT R9, RZ, R18, RZ, 0x33, !PT ;  /* 0x00000012ff097212 */ /* 0x000fe400078e33ff */
[----:B------:R-:W-:-:S02]  /*08b0*/  SHF.R.U32.HI R7, RZ, R2, R7 ;  /* 0x00000002ff077219 */ /* 0x000fc40000011607 */
[-C--:B------:R-:W-:Y:S02]  /*08c0*/  SHF.R.U32.HI R17, RZ, R2.reuse, R17 ;  /* 0x00000002ff117219 */ /* 0x080fe40000011611 */
[-C--:B------:R-:W-:Y:S02]  /*08d0*/  SHF.R.U32.HI R3, RZ, R2.reuse, R3 ;  /* 0x00000002ff037219 */ /* 0x080fe40000011603 */
[----:B------:R-:W-:Y:S02]  /*08e0*/  SHF.R.U32.HI R9, RZ, R2, R9 ;  /* 0x00000002ff097219 */ /* 0x000fe40000011609 */
[----:B------:R-:W-:Y:S02]  /*08f0*/  LOP3.LUT R7, R7, 0x1, RZ, 0xc0, !PT ;  /* 0x0000000107077812 */ /* 0x000fe400078ec0ff */
[----:B------:R-:W-:Y:S02]  /*0900*/  LOP3.LUT R17, R17, 0x1, RZ, 0xc0, !PT ;  /* 0x0000000111117812 */ /* 0x000fe400078ec0ff */
[----:B------:R-:W-:-:S02]  /*0910*/  LOP3.LUT R3, R3, 0x1, RZ, 0xc0, !PT ;  /* 0x0000000103037812 */ /* 0x000fc400078ec0ff */
[----:B------:R-:W-:Y:S02]  /*0920*/  LOP3.LUT R9, R9, 0x1, RZ, 0xc0, !PT ;  /* 0x0000000109097812 */ /* 0x000fe400078ec0ff */
[----:B------:R-:W-:-:S04]  /*0930*/  IADD3 R4, PT, PT, R17, R7, R4 ;  /* 0x0000000711047210 */ /* 0x000fc80007ffe004 */
[----:B------:R-:W-:-:S07]  /*0940*/  IADD3 R4, PT, PT, R9, R3, R4 ;  /* 0x0000000309047210 */ /* 0x000fce0007ffe004 */
.L_x_4:
        /* <DEDUP_REMOVED lines=11> */
[----:B------:R-:W5:Y:S01]  /*0a00*/  LDG.E R11, desc[UR10][R2.64+0xc] ;  /* 0x00000c0a020b7981 */ /* 0x000f62000c1e1900 */
[----:B------:R-:W-:Y:S01]  /*0a10*/  VIADD R5, R5, 0x4 ;  /* 0x0000000405057836 */ /* 0x000fe20000000000 */
[----:B---3--:R-:W-:-:S02]  /*0a20*/  LOP3.LUT R6, RZ, R6, RZ, 0x33, !PT ;  /* 0x00000006ff067212 */ /* 0x008fc400078e33ff */
[----:B----4-:R-:W-:Y:S02]  /*0a30*/  LOP3.LUT R8, RZ, R8, RZ, 0x33, !PT ;  /* 0x00000008ff087212 */ /* 0x010fe400078e33ff */
[----:B--2---:R-:W-:Y:S02]  /*0a40*/  SHF.R.U32.HI R6, RZ, R7, R6 ;  /* 0x00000007ff067219 */ /* 0x004fe40000011606 */
[----:B-----5:R-:W-:Y:S02]  /*0a50*/  LOP3.LUT R10, RZ, R9, RZ, 0x33, !PT ;  /* 0x00000009ff0a7212 */ /* 0x020fe400078e33ff */
[----:B------:R-:W-:Y:S02]  /*0a60*/  SHF.R.U32.HI R8, RZ, R7, R8 ;  /* 0x00000007ff087219 */ /* 0x000fe40000011608 */
[----:B------:R-:W-:Y:S02]  /*0a70*/  LOP3.LUT R12, RZ, R11, RZ, 0x33, !PT ;  /* 0x0000000bff0c7212 */ /* 0x000fe400078e33ff */
[----:B------:R-:W-:-:S02]  /*0a80*/  SHF.R.U32.HI R10, RZ, R7, R10 ;  /* 0x00000007ff0a7219 */ /* 0x000fc4000001160a */
[----:B------:R-:W-:Y:S02]  /*0a90*/  SHF.R.U32.HI R12, RZ, R7, R12 ;  /* 0x00000007ff0c7219 */ /* 0x000fe4000001160c */
[----:B------:R-:W-:Y:S02]  /*0aa0*/  LOP3.LUT R7, R6, 0x1, RZ, 0xc0, !PT ;  /* 0x0000000106077812 */ /* 0x000fe400078ec0ff */
[----:B------:R-:W-:Y:S02]  /*0ab0*/  LOP3.LUT R8, R8, 0x1, RZ, 0xc0, !PT ;  /* 0x0000000108087812 */ /* 0x000fe400078ec0ff */
[----:B------:R-:W-:Y:S02]  /*0ac0*/  LOP3.LUT R3, R10, 0x1, RZ, 0xc0, !PT ;  /* 0x000000010a037812 */ /* 0x000fe400078ec0ff */
[----:B------:R-:W-:Y:S02]  /*0ad0*/  LOP3.LUT R12, R12, 0x1, RZ, 0xc0, !PT ;  /* 0x000000010c0c7812 */ /* 0x000fe400078ec0ff */
[----:B------:R-:W-:-:S04]  /*0ae0*/  IADD3 R4, PT, PT, R8, R7, R4 ;  /* 0x0000000708047210 */ /* 0x000fc80007ffe004 */
[----:B------:R-:W-:-:S07]  /*0af0*/  IADD3 R4, PT, PT, R12, R3, R4 ;  /* 0x000000030c047210 */ /* 0x000fce0007ffe004 */
.L_x_5:
[----:B------:R-:W-:Y:S05]  /*0b00*/  BRA.U !UP1, `(.L_x_3) ;  /* 0x0000000109407547 */ /* 0x000fea000b800000 */
[----:B------:R-:W1:Y:S01]  /*0b10*/  LDC.64 R2, c[0x0][0x380] ;  /* 0x0000e000ff027b82 */ /* 0x000e620000000a00 */
[----:B------:R-:W-:-:S07]  /*0b20*/  UIADD3 UR4, UPT, UPT, -UR4, URZ, URZ ;  /* 0x000000ff04047290 */ /* 0x000fce000fffe1ff */
[----:B------:R-:W2:Y:S01]  /*0b30*/  LDC R8, c[0x0][0x394] ;  /* 0x0000e500ff087b82 */ /* 0x000ea20000000800 */
[----:B-1----:R-:W-:-:S04]  /*0b40*/  IMAD.WIDE.U32 R2, R5, 0x4, R2 ;  /* 0x0000000405027825 */ /* 0x002fc800078e0002 */
[----:B------:R-:W-:-:S07]  /*0b50*/  IMAD.MOV.U32 R6, RZ, RZ, R2 ;  /* 0x000000ffff067224 */ /* 0x000fce00078e0002 */
.L_x_6:
[----:B------:R-:W-:-:S06]  /*0b60*/  IMAD.MOV.U32 R2, RZ, RZ, R6 ;  /* 0x000000ffff027224 */ /* 0x000fcc00078e0006 */
[----:B0-----:R0:W3:Y:S01]  /*0b70*/  LDG.E R2, desc[UR10][R2.64] ;  /* 0x0000000a02027981 */ /* 0x0010e2000c1e1900 */
[----:B------:R-:W-:Y:S01]  /*0b80*/  UIADD3 UR4, UPT, UPT, UR4, 0x1, URZ ;  /* 0x0000000104047890 */ /* 0x000fe2000fffe0ff */
[----:B------:R-:W-:-:S03]  /*0b90*/  IADD3 R6, P0, PT, R6, 0x4, RZ ;  /* 0x0000000406067810 */ /* 0x000fc60007f1e0ff */
[----:B------:R-:W-:Y:S02]  /*0ba0*/  UISETP.NE.AND UP0, UPT, UR4, URZ, UPT ;  /* 0x000000ff0400728c */ /* 0x000fe4000bf05270 */
[----:B0-----:R-:W-:Y:S01]  /*0bb0*/  IMAD.X R3, RZ, RZ, R3, P0 ;  /* 0x000000ffff037224 */ /* 0x001fe200000e0603 */
[----:B---3--:R-:W-:-:S04]  /*0bc0*/  LOP3.LUT R5, RZ, R2, RZ, 0x33, !PT ;  /* 0x00000002ff057212 */ /* 0x008fc800078e33ff */
[----:B--2---:R-:W-:-:S04]  /*0bd0*/  SHF.R.U32.HI R5, RZ, R8, R5 ;  /* 0x00000008ff057219 */ /* 0x004fc80000011605 */
[----:B------:R-:W-:-:S05]  /*0be0*/  LOP3.LUT R5, R5, 0x1, RZ, 0xc0, !PT ;  /* 0x0000000105057812 */ /* 0x000fca00078ec0ff */
[----:B------:R-:W-:Y:S01]  /*0bf0*/  IMAD.IADD R4, R5, 0x1, R4 ;  /* 0x0000000105047824 */ /* 0x000fe200078e0204 */
[----:B------:R-:W-:Y:S06]  /*0c00*/  BRA.U UP0, `(.L_x_6) ;  /* 0xfffffffd00d47547 */ /* 0x000fec000b83ffff */
.L_x_3:
[----:B------:R-:W-:-:S07]  /*0c10*/  VIADD R6, R4, 0xffffffff ;  /* 0xffffffff04067836 */ /* 0x000fce0000000000 */
.L_x_0:
[----:B------:R-:W1:Y:S01]  /*0c20*/  LDC.64 R2, c[0x0][0x380] ;  /* 0x0000e000ff027b82 */ /* 0x000e620000000a00 */
[----:B------:R-:W2:Y:S01]  /*0c30*/  LDCU UR5, c[0x0][0x394] ;  /* 0x00007280ff0577ac */ /* 0x000ea20008000800 */
[----:B-1----:R-:W-:-:S05]  /*0c40*/  IMAD.WIDE R2, R0, 0x4, R2 ;  /* 0x0000000400027825 */ /* 0x002fca00078e0202 */
[----:B0-----:R-:W3:Y:S01]  /*0c50*/  LDG.E R4, desc[UR10][R2.64] ;  /* 0x0000000a02047981 */ /* 0x001ee2000c1e1900 */
[----:B------:R-:W-:Y:S02]  /*0c60*/  UMOV UR4, 0x1 ;  /* 0x0000000100047882 */ /* 0x000fe40000000000 */
[----:B--2---:R-:W-:-:S06]  /*0c70*/  USHF.L.U32 UR4, UR4, UR5, URZ ;  /* 0x0000000504047299 */ /* 0x004fcc00080006ff */
[----:B---3--:R-:W-:-:S13]  /*0c80*/  LOP3.LUT P1, R4, R4, UR4, RZ, 0xc0, !PT ;  /* 0x0000000404047c12 */ /* 0x008fda000f82c0ff */
[----:B------:R-:W-:Y:S01]  /*0c90*/  @P1 ISETP.NE.U32.AND P0, PT, R4, RZ, PT ;  /* 0x000000ff0400120c */ /* 0x000fe20003f05070 */
[----:B------:R-:W-:Y:S05]  /*0ca0*/  @P1 WARPSYNC.ALL ;  /* 0x0000000000001948 */ /* 0x000fea0003800000 */
[----:B------:R-:W0:Y:S08]  /*0cb0*/  LDC.64 R4, c[0x0][0x388] ;  /* 0x0000e200ff047b82 */ /* 0x000e300000000a00 */
[----:B------:R-:W-:Y:S06]  /*0cc0*/  @P1 BAR.RED.POPC.DEFER_BLOCKING 0x0, P0 ;  /* 0x0000000000001b1d */ /* 0x000fec0000014000 */
[----:B------:R-:W1:Y:S01]  /*0cd0*/  @P1 B2R.RESULT R7 ;  /* 0x000000000007131c */ /* 0x000e6200000e4000 */
[----:B------:R-:W-:Y:S05]  /*0ce0*/  @!P1 WARPSYNC.ALL ;  /* 0x0000000000009948 */ /* 0x000fea0003800000 */
[----:B------:R-:W-:Y:S06]  /*0cf0*/  @!P1 BAR.RED.POPC.DEFER_BLOCKING 0x0, !PT ;  /* 0x0000000000009b1d */ /* 0x000fec0007814000 */
[----:B------:R-:W2:Y:S04]  /*0d00*/  @!P1 B2R.RESULT R9 ;  /* 0x000000000009931c */ /* 0x000ea800000e4000 */
[----:B------:R-:W3:Y:S01]  /*0d10*/  LDG.E R11, desc[UR10][R2.64] ;  /* 0x0000000a020b7981 */ /* 0x000ee2000c1e1900 */
[----:B-1----:R-:W-:-:S02]  /*0d20*/  @P1 IMAD.IADD R7, R7, 0x1, R6 ;  /* 0x0000000107071824 */ /* 0x002fc400078e0206 */
[----:B--2---:R-:W-:-:S04]  /*0d30*/  @!P1 IMAD.IADD R7, R0, 0x1, -R9 ;  /* 0x0000000100079824 */ /* 0x004fc800078e0a09 */
[----:B0-----:R-:W-:-:S05]  /*0d40*/  IMAD.WIDE R4, R7, 0x4, R4 ;  /* 0x0000000407047825 */ /* 0x001fca00078e0204 */
[----:B---3--:R-:W-:Y:S01]  /*0d50*/  STG.E desc[UR10][R4.64], R11 ;  /* 0x0000000b04007986 */ /* 0x008fe2000c10190a */
[----:B------:R-:W-:Y:S05]  /*0d60*/  EXIT ;  /* 0x000000000000794d */ /* 0x000fea0003800000 */
.L_x_7:
[----:B------:R-:W-:-:S00]  /*0d70*/  BRA `(.L_x_7) ;  /* 0xfffffffc00fc7947 */ /* 0x000fc0000383ffff */
[----:B------:R-:W-:-:S00]  /*0d80*/  NOP ;  /* 0x0000000000007918 */ /* 0x000fc00000000000 */
[----:B------:R-:W-:-:S00]  /*0d90*/  NOP ;  /* 0x0000000000007918 */ /* 0x000fc00000000000 */
[----:B------:R-:W-:-:S00]  /*0da0*/  NOP ;  /* 0x0000000000007918 */ /* 0x000fc00000000000 */
[----:B------:R-:W-:-:S00]  /*0db0*/  NOP ;  /* 0x0000000000007918 */ /* 0x000fc00000000000 */
[----:B------:R-:W-:-:S00]  /*0dc0*/  NOP ;  /* 0x0000000000007918 */ /* 0x000fc00000000000 */
[----:B------:R-:W-:-:S00]  /*0dd0*/  NOP ;  /* 0x0000000000007918 */ /* 0x000fc00000000000 */
[----:B------:R-:W-:-:S00]  /*0de0*/  NOP ;  /* 0x0000000000007918 */ /* 0x000fc00000000000 */
[----:B------:R-:W-:-:S00]  /*0df0*/  NOP ;  /* 0x0000000000007918 */ /* 0x000fc00000000000 */
.L_x_8:


//--------------------- .nv.shared.reserved.0     --------------------------
	.section	.nv.shared.reserved.0,"aw",@nobits
	.weak		__nv_reservedSMEM_offset_0_alias
	.size		__nv_reservedSMEM_offset_0_alias, 0, 64
	.other		__nv_reservedSMEM_offset_0_alias,@"STO_CUDA_RESERVED_SHARED STV_DEFAULT"
__nv_reservedSMEM_offset_0_alias:
	.zero		0
	.zero		64


//--------------------- .nv.constant0._Z15countSortKernelPiS_ii --------------------------
	.section	.nv.constant0._Z15countSortKernelPiS_ii,"a",@progbits
	.sectionflags	@""
	.align	4
.nv.constant0._Z15countSortKernelPiS_ii:
	.zero		920


//--------------------- SYMBOLS --------------------------

	.type		.nv.reservedSmem.offset0,@object
	.size		.nv.reservedSmem.offset0,0x4
